//
// Generated by NVIDIA NVVM Compiler
//
// Compiler Build ID: CL-36424714
// Cuda compilation tools, release 13.0, V13.0.88
// Based on NVVM 20.0.0
//

.version 9.0
.target sm_100
.address_size 64

	// .globl	_Z18aplicarFiltroGaussPKhPhjjPKfj

.visible .entry _Z18aplicarFiltroGaussPKhPhjjPKfj(
	.param .u64 .ptr .align 1 _Z18aplicarFiltroGaussPKhPhjjPKfj_param_0,
	.param .u64 .ptr .align 1 _Z18aplicarFiltroGaussPKhPhjjPKfj_param_1,
	.param .u32 _Z18aplicarFiltroGaussPKhPhjjPKfj_param_2,
	.param .u32 _Z18aplicarFiltroGaussPKhPhjjPKfj_param_3,
	.param .u64 .ptr .align 1 _Z18aplicarFiltroGaussPKhPhjjPKfj_param_4,
	.param .u32 _Z18aplicarFiltroGaussPKhPhjjPKfj_param_5
)
{
	.reg .pred 	%p<9>;
	.reg .b16 	%rs<16>;
	.reg .b32 	%r<114>;
	.reg .b32 	%f<57>;
	.reg .b64 	%rd<69>;

	ld.param.u64 	%rd4, [_Z18aplicarFiltroGaussPKhPhjjPKfj_param_0];
	ld.param.u64 	%rd3, [_Z18aplicarFiltroGaussPKhPhjjPKfj_param_1];
	ld.param.u32 	%r33, [_Z18aplicarFiltroGaussPKhPhjjPKfj_param_2];
	ld.param.u32 	%r34, [_Z18aplicarFiltroGaussPKhPhjjPKfj_param_3];
	ld.param.u64 	%rd5, [_Z18aplicarFiltroGaussPKhPhjjPKfj_param_4];
	ld.param.u32 	%r35, [_Z18aplicarFiltroGaussPKhPhjjPKfj_param_5];
	cvta.to.global.u64 	%rd1, %rd4;
	cvta.to.global.u64 	%rd2, %rd5;
	mov.u32 	%r36, %tid.x;
	mov.u32 	%r37, %ctaid.x;
	mov.u32 	%r38, %ntid.x;
	mad.lo.s32 	%r1, %r37, %r38, %r36;
	mov.u32 	%r39, %tid.y;
	mov.u32 	%r40, %ctaid.y;
	mov.u32 	%r41, %ntid.y;
	mad.lo.s32 	%r2, %r40, %r41, %r39;
	setp.ge.u32 	%p1, %r2, %r34;
	setp.ge.u32 	%p2, %r1, %r33;
	or.pred  	%p3, %p2, %p1;
	@%p3 bra 	$L__BB0_12;
	shr.u32 	%r3, %r35, 1;
	neg.s32 	%r4, %r3;
	add.s32 	%r5, %r34, -1;
	add.s32 	%r6, %r33, -1;
	and.b32  	%r7, %r35, -2;
	and.b32  	%r8, %r35, 6;
	and.b32  	%r9, %r35, 2;
	and.b32  	%r42, %r35, -8;
	neg.s32 	%r10, %r42;
	mov.f32 	%f54, 0f00000000;
	mov.u32 	%r106, %r4;
$L__BB0_2:
	setp.lt.u32 	%p4, %r7, 7;
	add.s32 	%r43, %r106, %r2;
	min.u32 	%r44, %r5, %r43;
	add.s32 	%r45, %r106, %r3;
	mul.lo.s32 	%r12, %r45, %r35;
	add.s32 	%r13, %r12, %r3;
	mul.lo.s32 	%r14, %r44, %r33;
	mov.u32 	%r112, %r4;
	@%p4 bra 	$L__BB0_6;
	sub.s32 	%r110, 3, %r3;
	sub.s32 	%r108, %r1, %r3;
	add.s32 	%r107, %r12, 3;
	mov.u32 	%r109, %r10;
$L__BB0_4:
	.pragma "nounroll";
	min.u32 	%r46, %r6, %r108;
	add.s32 	%r47, %r107, -3;
	mul.wide.u32 	%rd6, %r47, 4;
	add.s64 	%rd7, %rd2, %rd6;
	ld.global.f32 	%f11, [%rd7];
	add.s32 	%r48, %r46, %r14;
	cvt.u64.u32 	%rd8, %r48;
	add.s64 	%rd9, %rd1, %rd8;
	ld.global.u8 	%rs1, [%rd9];
	cvt.rn.f32.u16 	%f12, %rs1;
	fma.rn.f32 	%f13, %f11, %f12, %f54;
	add.s32 	%r49, %r108, 1;
	min.u32 	%r50, %r6, %r49;
	add.s32 	%r51, %r107, -2;
	mul.wide.u32 	%rd10, %r51, 4;
	add.s64 	%rd11, %rd2, %rd10;
	ld.global.f32 	%f14, [%rd11];
	add.s32 	%r52, %r50, %r14;
	cvt.u64.u32 	%rd12, %r52;
	add.s64 	%rd13, %rd1, %rd12;
	ld.global.u8 	%rs2, [%rd13];
	cvt.rn.f32.u16 	%f15, %rs2;
	fma.rn.f32 	%f16, %f14, %f15, %f13;
	add.s32 	%r53, %r108, 2;
	min.u32 	%r54, %r6, %r53;
	add.s32 	%r55, %r107, -1;
	mul.wide.u32 	%rd14, %r55, 4;
	add.s64 	%rd15, %rd2, %rd14;
	ld.global.f32 	%f17, [%rd15];
	add.s32 	%r56, %r54, %r14;
	cvt.u64.u32 	%rd16, %r56;
	add.s64 	%rd17, %rd1, %rd16;
	ld.global.u8 	%rs3, [%rd17];
	cvt.rn.f32.u16 	%f18, %rs3;
	fma.rn.f32 	%f19, %f17, %f18, %f16;
	add.s32 	%r57, %r108, 3;
	min.u32 	%r58, %r6, %r57;
	add.s32 	%r59, %r107, 4;
	mul.wide.u32 	%rd18, %r107, 4;
	add.s64 	%rd19, %rd2, %rd18;
	ld.global.f32 	%f20, [%rd19];
	add.s32 	%r60, %r58, %r14;
	cvt.u64.u32 	%rd20, %r60;
	add.s64 	%rd21, %rd1, %rd20;
	ld.global.u8 	%rs4, [%rd21];
	cvt.rn.f32.u16 	%f21, %rs4;
	fma.rn.f32 	%f22, %f20, %f21, %f19;
	add.s32 	%r61, %r108, 4;
	min.u32 	%r62, %r6, %r61;
	add.s32 	%r63, %r107, 1;
	mul.wide.u32 	%rd22, %r63, 4;
	add.s64 	%rd23, %rd2, %rd22;
	ld.global.f32 	%f23, [%rd23];
	add.s32 	%r64, %r62, %r14;
	cvt.u64.u32 	%rd24, %r64;
	add.s64 	%rd25, %rd1, %rd24;
	ld.global.u8 	%rs5, [%rd25];
	cvt.rn.f32.u16 	%f24, %rs5;
	fma.rn.f32 	%f25, %f23, %f24, %f22;
	add.s32 	%r65, %r108, 5;
	min.u32 	%r66, %r6, %r65;
	add.s32 	%r67, %r107, 2;
	mul.wide.u32 	%rd26, %r67, 4;
	add.s64 	%rd27, %rd2, %rd26;
	ld.global.f32 	%f26, [%rd27];
	add.s32 	%r68, %r66, %r14;
	cvt.u64.u32 	%rd28, %r68;
	add.s64 	%rd29, %rd1, %rd28;
	ld.global.u8 	%rs6, [%rd29];
	cvt.rn.f32.u16 	%f27, %rs6;
	fma.rn.f32 	%f28, %f26, %f27, %f25;
	add.s32 	%r69, %r108, 6;
	min.u32 	%r70, %r6, %r69;
	add.s32 	%r71, %r107, 3;
	mul.wide.u32 	%rd30, %r71, 4;
	add.s64 	%rd31, %rd2, %rd30;
	ld.global.f32 	%f29, [%rd31];
	add.s32 	%r72, %r70, %r14;
	cvt.u64.u32 	%rd32, %r72;
	add.s64 	%rd33, %rd1, %rd32;
	ld.global.u8 	%rs7, [%rd33];
	cvt.rn.f32.u16 	%f30, %rs7;
	fma.rn.f32 	%f31, %f29, %f30, %f28;
	add.s32 	%r73, %r108, 7;
	min.u32 	%r74, %r6, %r73;
	mul.wide.u32 	%rd34, %r59, 4;
	add.s64 	%rd35, %rd2, %rd34;
	ld.global.f32 	%f32, [%rd35];
	add.s32 	%r75, %r74, %r14;
	cvt.u64.u32 	%rd36, %r75;
	add.s64 	%rd37, %rd1, %rd36;
	ld.global.u8 	%rs8, [%rd37];
	cvt.rn.f32.u16 	%f33, %rs8;
	fma.rn.f32 	%f54, %f32, %f33, %f31;
	add.s32 	%r110, %r110, 8;
	add.s32 	%r109, %r109, 8;
	add.s32 	%r108, %r108, 8;
	add.s32 	%r107, %r107, 8;
	setp.ne.s32 	%p5, %r109, 0;
	@%p5 bra 	$L__BB0_4;
	add.s32 	%r112, %r110, -3;
$L__BB0_6:
	setp.lt.u32 	%p6, %r8, 3;
	@%p6 bra 	$L__BB0_8;
	add.s32 	%r76, %r112, %r1;
	min.u32 	%r77, %r6, %r76;
	add.s32 	%r78, %r13, %r112;
	mul.wide.u32 	%rd38, %r78, 4;
	add.s64 	%rd39, %rd2, %rd38;
	ld.global.f32 	%f34, [%rd39];
	add.s32 	%r79, %r77, %r14;
	cvt.u64.u32 	%rd40, %r79;
	add.s64 	%rd41, %rd1, %rd40;
	ld.global.u8 	%rs9, [%rd41];
	cvt.rn.f32.u16 	%f35, %rs9;
	fma.rn.f32 	%f36, %f34, %f35, %f54;
	add.s32 	%r80, %r76, 1;
	min.u32 	%r81, %r6, %r80;
	add.s32 	%r82, %r78, 1;
	mul.wide.u32 	%rd42, %r82, 4;
	add.s64 	%rd43, %rd2, %rd42;
	ld.global.f32 	%f37, [%rd43];
	add.s32 	%r83, %r81, %r14;
	cvt.u64.u32 	%rd44, %r83;
	add.s64 	%rd45, %rd1, %rd44;
	ld.global.u8 	%rs10, [%rd45];
	cvt.rn.f32.u16 	%f38, %rs10;
	fma.rn.f32 	%f39, %f37, %f38, %f36;
	add.s32 	%r84, %r76, 2;
	min.u32 	%r85, %r6, %r84;
	add.s32 	%r86, %r78, 2;
	mul.wide.u32 	%rd46, %r86, 4;
	add.s64 	%rd47, %rd2, %rd46;
	ld.global.f32 	%f40, [%rd47];
	add.s32 	%r87, %r85, %r14;
	cvt.u64.u32 	%rd48, %r87;
	add.s64 	%rd49, %rd1, %rd48;
	ld.global.u8 	%rs11, [%rd49];
	cvt.rn.f32.u16 	%f41, %rs11;
	fma.rn.f32 	%f42, %f40, %f41, %f39;
	add.s32 	%r88, %r76, 3;
	min.u32 	%r89, %r6, %r88;
	add.s32 	%r90, %r78, 3;
	mul.wide.u32 	%rd50, %r90, 4;
	add.s64 	%rd51, %rd2, %rd50;
	ld.global.f32 	%f43, [%rd51];
	add.s32 	%r91, %r89, %r14;
	cvt.u64.u32 	%rd52, %r91;
	add.s64 	%rd53, %rd1, %rd52;
	ld.global.u8 	%rs12, [%rd53];
	cvt.rn.f32.u16 	%f44, %rs12;
	fma.rn.f32 	%f54, %f43, %f44, %f42;
	add.s32 	%r112, %r112, 4;
$L__BB0_8:
	setp.eq.s32 	%p7, %r9, 0;
	@%p7 bra 	$L__BB0_10;
	add.s32 	%r92, %r112, %r1;
	min.u32 	%r93, %r6, %r92;
	add.s32 	%r94, %r13, %r112;
	mul.wide.u32 	%rd54, %r94, 4;
	add.s64 	%rd55, %rd2, %rd54;
	ld.global.f32 	%f45, [%rd55];
	add.s32 	%r95, %r93, %r14;
	cvt.u64.u32 	%rd56, %r95;
	add.s64 	%rd57, %rd1, %rd56;
	ld.global.u8 	%rs13, [%rd57];
	cvt.rn.f32.u16 	%f46, %rs13;
	fma.rn.f32 	%f47, %f45, %f46, %f54;
	add.s32 	%r96, %r92, 1;
	min.u32 	%r97, %r6, %r96;
	add.s32 	%r98, %r94, 1;
	mul.wide.u32 	%rd58, %r98, 4;
	add.s64 	%rd59, %rd2, %rd58;
	ld.global.f32 	%f48, [%rd59];
	add.s32 	%r99, %r97, %r14;
	cvt.u64.u32 	%rd60, %r99;
	add.s64 	%rd61, %rd1, %rd60;
	ld.global.u8 	%rs14, [%rd61];
	cvt.rn.f32.u16 	%f49, %rs14;
	fma.rn.f32 	%f54, %f48, %f49, %f47;
	add.s32 	%r112, %r112, 2;
$L__BB0_10:
	add.s32 	%r100, %r112, %r1;
	min.u32 	%r101, %r6, %r100;
	add.s32 	%r102, %r13, %r112;
	mul.wide.u32 	%rd62, %r102, 4;
	add.s64 	%rd63, %rd2, %rd62;
	ld.global.f32 	%f50, [%rd63];
	add.s32 	%r103, %r101, %r14;
	cvt.u64.u32 	%rd64, %r103;
	add.s64 	%rd65, %rd1, %rd64;
	ld.global.u8 	%rs15, [%rd65];
	cvt.rn.f32.u16 	%f51, %rs15;
	fma.rn.f32 	%f54, %f50, %f51, %f54;
	add.s32 	%r32, %r106, 1;
	setp.ne.s32 	%p8, %r106, %r3;
	mov.u32 	%r106, %r32;
	@%p8 bra 	$L__BB0_2;
	cvt.rzi.u32.f32 	%r104, %f54;
	mad.lo.s32 	%r105, %r33, %r2, %r1;
	cvt.u64.u32 	%rd66, %r105;
	cvta.to.global.u64 	%rd67, %rd3;
	add.s64 	%rd68, %rd67, %rd66;
	st.global.u8 	[%rd68], %r104;
$L__BB0_12:
	ret;

}


// ===== COMPILED SASS (sm_100) =====

	.target	sm_100

	.elftype	@"ET_EXEC"


//--------------------- .note.nv.tkinfo           --------------------------
	.section	.note.nv.tkinfo,"",@"SHT_NOTE"
	.sectionflags	@"SHF_NOTE_NV_TKINFO"
	.tkinfo
        /*0018*/ 	.word	0x00000002
        /*0030*/ 	.string	""
        /*0030*/ 	.string	"ptxas"
        /*0030*/ 	.string	"Cuda compilation tools, release 13.0, V13.0.88"
        /*0030*/ 	.string	"Build cuda_13.0.r13.0/compiler.36424714_0"
        /*0030*/ 	.string	"-arch sm_100 -m 64 "



//--------------------- .note.nv.cuinfo           --------------------------
	.section	.note.nv.cuinfo,"",@"SHT_NOTE"
	.sectionflags	@"SHF_NOTE_NV_CUINFO"
        /*0018*/ 	.short	0x0002
        /*001a*/ 	.short	0x0064
        /*001c*/ 	.short	0x0082
	.zero		2


//--------------------- .nv.info                  --------------------------
	.section	.nv.info,"",@"SHT_CUDA_INFO"
	.align	4


	//----- nvinfo : EIATTR_REGCOUNT
	.align		4
        /*0000*/ 	.byte	0x04, 0x2f
        /*0002*/ 	.short	(.L_1 - .L_0)
	.align		4
.L_0:
        /*0004*/ 	.word	index@(_Z18aplicarFiltroGaussPKhPhjjPKfj)
        /*0008*/ 	.word	0x00000020


	//----- nvinfo : EIATTR_FRAME_SIZE
	.align		4
.L_1:
        /*000c*/ 	.byte	0x04, 0x11
        /*000e*/ 	.short	(.L_3 - .L_2)
	.align		4
.L_2:
        /*0010*/ 	.word	index@(_Z18aplicarFiltroGaussPKhPhjjPKfj)
        /*0014*/ 	.word	0x00000000


	//----- nvinfo : EIATTR_MIN_STACK_SIZE
	.align		4
.L_3:
        /*0018*/ 	.byte	0x04, 0x12
        /*001a*/ 	.short	(.L_5 - .L_4)
	.align		4
.L_4:
        /*001c*/ 	.word	index@(_Z18aplicarFiltroGaussPKhPhjjPKfj)
        /*0020*/ 	.word	0x00000000
.L_5:


//--------------------- .nv.compat                --------------------------
	.section	.nv.compat,"",@"SHT_CUDA_COMPAT_INFO"
	.align	4
        /*0000*/ 	.byte	0x02, 0x09, 0x00, 0x00, 0x02, 0x02, 0x01, 0x00, 0x02, 0x05, 0x05, 0x00, 0x03, 0x07, 0x01, 0x01
        /*0010*/ 	.byte	0x02, 0x03, 0x00, 0x00, 0x02, 0x06, 0x01, 0x00, 0x04, 0x0b, 0x08, 0x00, 0x09, 0x00, 0x00, 0x00
        /*0020*/ 	.byte	0x00, 0x00, 0x00, 0x00


//--------------------- .nv.info._Z18aplicarFiltroGaussPKhPhjjPKfj --------------------------
	.section	.nv.info._Z18aplicarFiltroGaussPKhPhjjPKfj,"",@"SHT_CUDA_INFO"
	.sectionflags	@""
	.align	4


	//----- nvinfo : EIATTR_CUDA_API_VERSION
	.align		4
        /*0000*/ 	.byte	0x04, 0x37
        /*0002*/ 	.short	(.L_7 - .L_6)
.L_6:
        /*0004*/ 	.word	0x00000082


	//----- nvinfo : EIATTR_KPARAM_INFO
	.align		4
.L_7:
        /*0008*/ 	.byte	0x04, 0x17
        /*000a*/ 	.short	(.L_9 - .L_8)
.L_8:
        /*000c*/ 	.word	0x00000000
        /*0010*/ 	.short	0x0005
        /*0012*/ 	.short	0x0020
        /*0014*/ 	.byte	0x00, 0xf0, 0x11, 0x00


	//----- nvinfo : EIATTR_KPARAM_INFO
	.align		4
.L_9:
        /*0018*/ 	.byte	0x04, 0x17
        /*001a*/ 	.short	(.L_11 - .L_10)
.L_10:
        /*001c*/ 	.word	0x00000000
        /*0020*/ 	.short	0x0004
        /*0022*/ 	.short	0x0018
        /*0024*/ 	.byte	0x00, 0xf5, 0x21, 0x00


	//----- nvinfo : EIATTR_KPARAM_INFO
	.align		4
.L_11:
        /*0028*/ 	.byte	0x04, 0x17
        /*002a*/ 	.short	(.L_13 - .L_12)
.L_12:
        /*002c*/ 	.word	0x00000000
        /*0030*/ 	.short	0x0003
        /*0032*/ 	.short	0x0014
        /*0034*/ 	.byte	0x00, 0xf0, 0x11, 0x00


	//----- nvinfo : EIATTR_KPARAM_INFO
	.align		4
.L_13:
        /*0038*/ 	.byte	0x04, 0x17
        /*003a*/ 	.short	(.L_15 - .L_14)
.L_14:
        /*003c*/ 	.word	0x00000000
        /*0040*/ 	.short	0x0002
        /*0042*/ 	.short	0x0010
        /*0044*/ 	.byte	0x00, 0xf0, 0x11, 0x00


	//----- nvinfo : EIATTR_KPARAM_INFO
	.align		4
.L_15:
        /*0048*/ 	.byte	0x04, 0x17
        /*004a*/ 	.short	(.L_17 - .L_16)
.L_16:
        /*004c*/ 	.word	0x00000000
        /*0050*/ 	.short	0x0001
        /*0052*/ 	.short	0x0008
        /*0054*/ 	.byte	0x00, 0xf5, 0x21, 0x00


	//----- nvinfo : EIATTR_KPARAM_INFO
	.align		4
.L_17:
        /*0058*/ 	.byte	0x04, 0x17
        /*005a*/ 	.short	(.L_19 - .L_18)
.L_18:
        /*005c*/ 	.word	0x00000000
        /*0060*/ 	.short	0x0000
        /*0062*/ 	.short	0x0000
        /*0064*/ 	.byte	0x00, 0xf5, 0x21, 0x00


	//----- nvinfo : EIATTR_SPARSE_MMA_MASK
	.align		4
.L_19:
        /*0068*/ 	.byte	0x03, 0x50
        /*006a*/ 	.short	0x0000


	//----- nvinfo : EIATTR_MAXREG_COUNT
	.align		4
        /*006c*/ 	.byte	0x03, 0x1b
        /*006e*/ 	.short	0x00ff


	//----- nvinfo : EIATTR_MERCURY_ISA_VERSION
	.align		4
        /*0070*/ 	.byte	0x03, 0x5f
        /*0072*/ 	.short	0x0101


	//----- nvinfo : EIATTR_VRC_CTA_INIT_COUNT
	.align		4
        /*0074*/ 	.byte	0x02, 0x4a
	.zero		1
	.zero		1


	//----- nvinfo : EIATTR_EXIT_INSTR_OFFSETS
	.align		4
        /*0078*/ 	.byte	0x04, 0x1c
        /*007a*/ 	.short	(.L_21 - .L_20)


	//   ....[0]....
.L_20:
        /*007c*/ 	.word	0x000000c0


	//   ....[1]....
        /*0080*/ 	.word	0x00000e00


	//----- nvinfo : EIATTR_CBANK_PARAM_SIZE
	.align		4
.L_21:
        /*0084*/ 	.byte	0x03, 0x19
        /*0086*/ 	.short	0x0024


	//----- nvinfo : EIATTR_PARAM_CBANK
	.align		4
        /*0088*/ 	.byte	0x04, 0x0a
        /*008a*/ 	.short	(.L_23 - .L_22)
	.align		4
.L_22:
        /*008c*/ 	.word	index@(.nv.constant0._Z18aplicarFiltroGaussPKhPhjjPKfj)
        /*0090*/ 	.short	0x0380
        /*0092*/ 	.short	0x0024


	//----- nvinfo : EIATTR_SW_WAR
	.align		4
.L_23:
        /*0094*/ 	.byte	0x04, 0x36
        /*0096*/ 	.short	(.L_25 - .L_24)
.L_24:
        /*0098*/ 	.word	0x00000008
.L_25:


//--------------------- .nv.callgraph             --------------------------
	.section	.nv.callgraph,"",@"SHT_CUDA_CALLGRAPH"
	.align	4
	.sectionentsize	8
	.align		4
        /*0000*/ 	.word	0x00000000
	.align		4
        /*0004*/ 	.word	0xffffffff
	.align		4
        /*0008*/ 	.word	0x00000000
	.align		4
        /*000c*/ 	.word	0xfffffffe
	.align		4
        /*0010*/ 	.word	0x00000000
	.align		4
        /*0014*/ 	.word	0xfffffffd
	.align		4
        /*0018*/ 	.word	0x00000000
	.align		4
        /*001c*/ 	.word	0xfffffffc


//--------------------- .text._Z18aplicarFiltroGaussPKhPhjjPKfj --------------------------
	.section	.text._Z18aplicarFiltroGaussPKhPhjjPKfj,"ax",@progbits
	.align	128
        .global         _Z18aplicarFiltroGaussPKhPhjjPKfj
        .type           _Z18aplicarFiltroGaussPKhPhjjPKfj,@function
        .size           _Z18aplicarFiltroGaussPKhPhjjPKfj,(.L_x_6 - _Z18aplicarFiltroGaussPKhPhjjPKfj)
        .other          _Z18aplicarFiltroGaussPKhPhjjPKfj,@"STO_CUDA_ENTRY STV_DEFAULT"
_Z18aplicarFiltroGaussPKhPhjjPKfj:
.text._Z18aplicarFiltroGaussPKhPhjjPKfj:
[----:B------:R-:W-:Y:S01]  /*0000*/  LDC R1, c[0x0][0x37c] ;  /* 0x0000df00ff017b82 */ /* 0x000fe20000000800 */
[----:B------:R-:W0:Y:S07]  /*0010*/  S2R R0, SR_TID.Y ;  /* 0x0000000000007919 */ /* 0x000e2e0000002200 */
[----:B------:R-:W1:Y:S01]  /*0020*/  LDC R2, c[0x0][0x360] ;  /* 0x0000d800ff027b82 */ /* 0x000e620000000800 */
[----:B------:R-:W1:Y:S07]  /*0030*/  S2R R3, SR_TID.X ;  /* 0x0000000000037919 */ /* 0x000e6e0000002100 */
[----:B------:R-:W0:Y:S08]  /*0040*/  S2UR UR5, SR_CTAID.Y ;  /* 0x00000000000579c3 */ /* 0x000e300000002600 */
[----:B------:R-:W0:Y:S08]  /*0050*/  LDC R5, c[0x0][0x364] ;  /* 0x0000d900ff057b82 */ /* 0x000e300000000800 */
[----:B------:R-:W1:Y:S08]  /*0060*/  S2UR UR4, SR_CTAID.X ;  /* 0x00000000000479c3 */ /* 0x000e700000002500 */
[----:B------:R-:W2:Y:S01]  /*0070*/  LDC.64 R6, c[0x0][0x390] ;  /* 0x0000e400ff067b82 */ /* 0x000ea20000000a00 */
[----:B0-----:R-:W-:-:S02]  /*0080*/  IMAD R0, R5, UR5, R0 ;  /* 0x0000000505007c24 */ /* 0x001fc4000f8e0200 */
[----:B-1----:R-:W-:-:S03]  /*0090*/  IMAD R3, R2, UR4, R3 ;  /* 0x0000000402037c24 */ /* 0x002fc6000f8e0203 */
[----:B--2---:R-:W-:-:S04]  /*00a0*/  ISETP.GE.U32.AND P0, PT, R0, R7, PT ;  /* 0x000000070000720c */ /* 0x004fc80003f06070 */
[----:B------:R-:W-:-:S13]  /*00b0*/  ISETP.GE.U32.OR P0, PT, R3, R6, P0 ;  /* 0x000000060300720c */ /* 0x000fda0000706470 */
[----:B------:R-:W-:Y:S05]  /*00c0*/  @P0 EXIT ;  /* 0x000000000000094d */ /* 0x000fea0003800000 */
[----:B------:R-:W0:Y:S01]  /*00d0*/  LDCU UR4, c[0x0][0x3a0] ;  /* 0x00007400ff0477ac */ /* 0x000e220008000800 */
[----:B------:R-:W-:Y:S01]  /*00e0*/  VIADD R5, R7, 0xffffffff ;  /* 0xffffffff07057836 */ /* 0x000fe20000000000 */
[----:B------:R-:W-:Y:S01]  /*00f0*/  IADD3 R2, PT, PT, R6, -0x1, RZ ;  /* 0xffffffff06027810 */ /* 0x000fe20007ffe0ff */
[----:B------:R-:W-:Y:S01]  /*0100*/  IMAD.MOV.U32 R22, RZ, RZ, RZ ;  /* 0x000000ffff167224 */ /* 0x000fe200078e00ff */
[----:B------:R-:W1:Y:S01]  /*0110*/  LDCU.64 UR10, c[0x0][0x358] ;  /* 0x00006b00ff0a77ac */ /* 0x000e620008000a00 */
[----:B0-----:R-:W-:Y:S02]  /*0120*/  USHF.R.U32.HI UR8, URZ, 0x1, UR4 ;  /* 0x00000001ff087899 */ /* 0x001fe40008011604 */
[----:B------:R-:W-:Y:S02]  /*0130*/  ULOP3.LUT UR9, UR4, 0xfffffffe, URZ, 0xc0, !UPT ;  /* 0xfffffffe04097892 */ /* 0x000fe4000f8ec0ff */
[----:B------:R-:W-:Y:S02]  /*0140*/  ULOP3.LUT UR5, UR4, 0xfffffff8, URZ, 0xc0, !UPT ;  /* 0xfffffff804057892 */ /* 0x000fe4000f8ec0ff */
[----:B------:R-:W-:-:S02]  /*0150*/  ULOP3.LUT UR4, UR4, 0x6, URZ, 0xc0, !UPT ;  /* 0x0000000604047892 */ /* 0x000fc4000f8ec0ff */
[----:B------:R-:W-:Y:S02]  /*0160*/  UIADD3 UR6, UPT, UPT, -UR8, URZ, URZ ;  /* 0x000000ff08067290 */ /* 0x000fe4000fffe1ff */
[----:B------:R-:W-:Y:S02]  /*0170*/  UISETP.GE.U32.AND UP0, UPT, UR4, 0x3, UPT ;  /* 0x000000030400788c */ /* 0x000fe4000bf06070 */
[----:B------:R-:W-:Y:S02]  /*0180*/  UIADD3 UR7, UPT, UPT, -UR5, URZ, URZ ;  /* 0x000000ff05077290 */ /* 0x000fe4000fffe1ff */
[----:B------:R-:W-:Y:S01]  /*0190*/  UISETP.GE.U32.AND UP1, UPT, UR9, 0x7, UPT ;  /* 0x000000070900788c */ /* 0x000fe2000bf26070 */
[----:B-1----:R-:W-:-:S10]  /*01a0*/  UMOV UR4, UR6 ;  /* 0x0000000600047c82 */ /* 0x002fd40008000000 */
.L_x_4:
[----:B------:R-:W0:Y:S01]  /*01b0*/  LDCU UR15, c[0x0][0x3a0] ;  /* 0x00007400ff0f77ac */ /* 0x000e220008000800 */
[----:B------:R-:W-:Y:S02]  /*01c0*/  VIADDMNMX.U32 R4, R0, UR4, R5, PT ;  /* 0x0000000400047c46 */ /* 0x000fe4000b800005 */
[----:B------:R-:W-:Y:S01]  /*01d0*/  MOV R18, UR6 ;  /* 0x0000000600127c02 */ /* 0x000fe20008000f00 */
[----:B------:R-:W-:-:S04]  /*01e0*/  UIADD3 UR5, UPT, UPT, UR8, UR4, URZ ;  /* 0x0000000408057290 */ /* 0x000fc8000fffe0ff */
[----:B0-----:R-:W-:Y:S01]  /*01f0*/  UIMAD UR14, UR5, UR15, UR8 ;  /* 0x0000000f050e72a4 */ /* 0x001fe2000f8e0208 */
[----:B------:R-:W-:Y:S11]  /*0200*/  BRA.U !UP1, `(.L_x_0) ;  /* 0x00000005097c7547 */ /* 0x000ff6000b800000 */
[----:B------:R-:W0:Y:S01]  /*0210*/  LDC.64 R12, c[0x0][0x398] ;  /* 0x0000e600ff0c7b82 */ /* 0x000e220000000a00 */
[----:B------:R-:W-:Y:S02]  /*0220*/  UIADD3 UR9, UPT, UPT, -UR8, 0x3, URZ ;  /* 0x0000000308097890 */ /* 0x000fe4000fffe1ff */
[----:B------:R-:W-:Y:S01]  /*0230*/  VIADD R7, R3, -UR8 ;  /* 0x8000000803077c36 */ /* 0x000fe20008000000 */
[----:B------:R-:W-:Y:S01]  /*0240*/  UIMAD UR5, UR5, UR15, 0x3 ;  /* 0x00000003050574a4 */ /* 0x000fe2000f8e020f */
[----:B------:R-:W1:Y:S02]  /*0250*/  LDCU UR16, c[0x0][0x390] ;  /* 0x00007200ff1077ac */ /* 0x000e640008000800 */
[----:B------:R-:W-:-:S03]  /*0260*/  MOV R8, UR9 ;  /* 0x0000000900087c02 */ /* 0x000fc60008000f00 */
[----:B------:R-:W-:Y:S01]  /*0270*/  IMAD.U32 R6, RZ, RZ, UR5 ;  /* 0x00000005ff067e24 */ /* 0x000fe2000f8e00ff */
[----:B------:R-:W2:Y:S01]  /*0280*/  LDCU.64 UR12, c[0x0][0x380] ;  /* 0x00007000ff0c77ac */ /* 0x000ea20008000a00 */
[----:B------:R-:W-:-:S05]  /*0290*/  UMOV UR5, UR7 ;  /* 0x0000000700057c82 */ /* 0x000fca0008000000 */
.L_x_1:
[----:B------:R-:W-:Y:S02]  /*02a0*/  VIMNMX.U32 R9, PT, PT, R2, R7, PT ;  /* 0x0000000702097248 */ /* 0x000fe40003fe0000 */
[----:B------:R-:W-:-:S03]  /*02b0*/  IADD3 R11, PT, PT, R6, -0x3, RZ ;  /* 0xfffffffd060b7810 */ /* 0x000fc60007ffe0ff */
[----:B-1----:R-:W-:Y:S02]  /*02c0*/  IMAD R9, R4, UR16, R9 ;  /* 0x0000001004097c24 */ /* 0x002fe4000f8e0209 */
[----:B0-----:R-:W-:-:S03]  /*02d0*/  IMAD.WIDE.U32 R10, R11, 0x4, R12 ;  /* 0x000000040b0a7825 */ /* 0x001fc600078e000c */
[----:B--2---:R-:W-:Y:S02]  /*02e0*/  IADD3 R16, P0, PT, R9, UR12, RZ ;  /* 0x0000000c09107c10 */ /* 0x004fe4000ff1e0ff */
[----:B------:R-:W2:Y:S03]  /*02f0*/  LDG.E R9, desc[UR10][R10.64] ;  /* 0x0000000a0a097981 */ /* 0x000ea6000c1e1900 */
[----:B------:R-:W-:-:S05]  /*0300*/  IMAD.X R17, RZ, RZ, UR13, P0 ;  /* 0x0000000dff117e24 */ /* 0x000fca00080e06ff */
[----:B------:R0:W3:Y:S01]  /*0310*/  LDG.E.U8 R21, desc[UR10][R16.64] ;  /* 0x0000000a10157981 */ /* 0x0000e2000c1e1100 */
[C-C-:B------:R-:W-:Y:S02]  /*0320*/  VIADDMNMX.U32 R23, R7.reuse, 0x1, R2.reuse, PT ;  /* 0x0000000107177846 */ /* 0x140fe40003800002 */
[----:B------:R-:W-:-:S03]  /*0330*/  VIADDMNMX.U32 R27, R7, 0x2, R2, PT ;  /* 0x00000002071b7846 */ /* 0x000fc60003800002 */
[----:B------:R-:W-:Y:S01]  /*0340*/  IMAD R23, R4, UR16, R23 ;  /* 0x0000001004177c24 */ /* 0x000fe2000f8e0217 */
[----:B------:R-:W-:Y:S01]  /*0350*/  IADD3 R15, PT, PT, R6, -0x2, RZ ;  /* 0xfffffffe060f7810 */ /* 0x000fe20007ffe0ff */
[----:B------:R-:W-:-:S03]  /*0360*/  IMAD R27, R4, UR16, R27 ;  /* 0x00000010041b7c24 */ /* 0x000fc6000f8e021b */
[----:B0-----:R-:W-:Y:S02]  /*0370*/  IADD3 R16, P1, PT, R23, UR12, RZ ;  /* 0x0000000c17107c10 */ /* 0x001fe4000ff3e0ff */
[----:B------:R-:W-:Y:S01]  /*0380*/  VIADDMNMX.U32 R23, R7, 0x4, R2, PT ;  /* 0x0000000407177846 */ /* 0x000fe20003800002 */
[----:B------:R-:W-:Y:S01]  /*0390*/  IMAD.WIDE.U32 R14, R15, 0x4, R12 ;  /* 0x000000040f0e7825 */ /* 0x000fe200078e000c */
[----:B------:R-:W-:Y:S02]  /*03a0*/  VIADDMNMX.U32 R17, R7, 0x3, R2, PT ;  /* 0x0000000307117846 */ /* 0x000fe40003800002 */
[----:B------:R-:W-:Y:S01]  /*03b0*/  IADD3 R28, P0, PT, R27, UR12, RZ ;  /* 0x0000000c1b1c7c10 */ /* 0x000fe2000ff1e0ff */
[----:B------:R-:W-:Y:S01]  /*03c0*/  VIADD R29, R6, 0xffffffff ;  /* 0xffffffff061d7836 */ /* 0x000fe20000000000 */
[----:B------:R0:W4:Y:S01]  /*03d0*/  LDG.E R24, desc[UR10][R14.64] ;  /* 0x0000000a0e187981 */ /* 0x000122000c1e1900 */
[----:B------:R-:W-:Y:S02]  /*03e0*/  IMAD R23, R4, UR16, R23 ;  /* 0x0000001004177c24 */ /* 0x000fe4000f8e0217 */
[----:B------:R-:W-:-:S04]  /*03f0*/  IMAD.WIDE.U32 R10, R29, 0x4, R12 ;  /* 0x000000041d0a7825 */ /* 0x000fc800078e000c */
[----:B------:R-:W-:Y:S01]  /*0400*/  IMAD R20, R4, UR16, R17 ;  /* 0x0000001004147c24 */ /* 0x000fe2000f8e0211 */
[----:B------:R-:W-:Y:S01]  /*0410*/  IADD3.X R17, PT, PT, RZ, UR13, RZ, P1, !PT ;  /* 0x0000000dff117c10 */ /* 0x000fe20008ffe4ff */
[----:B------:R-:W-:Y:S01]  /*0420*/  IMAD.X R29, RZ, RZ, UR13, P0 ;  /* 0x0000000dff1d7e24 */ /* 0x000fe200080e06ff */
[----:B0-----:R-:W-:Y:S01]  /*0430*/  IADD3 R14, P0, PT, R23, UR12, RZ ;  /* 0x0000000c170e7c10 */ /* 0x001fe2000ff1e0ff */
[----:B------:R-:W-:Y:S01]  /*0440*/  IMAD.WIDE.U32 R18, R6, 0x4, R12 ;  /* 0x0000000406127825 */ /* 0x000fe200078e000c */
[C-C-:B------:R-:W-:Y:S01]  /*0450*/  VIADDMNMX.U32 R23, R7.reuse, 0x6, R2.reuse, PT ;  /* 0x0000000607177846 */ /* 0x140fe20003800002 */
[----:B------:R-:W5:Y:S04]  /*0460*/  LDG.E R27, desc[UR10][R10.64] ;  /* 0x0000000a0a1b7981 */ /* 0x000f68000c1e1900 */
[----:B------:R0:W5:Y:S01]  /*0470*/  LDG.E R25, desc[UR10][R18.64] ;  /* 0x0000000a12197981 */ /* 0x000162000c1e1900 */
[----:B------:R-:W-:-:S03]  /*0480*/  VIADDMNMX.U32 R15, R7, 0x5, R2, PT ;  /* 0x00000005070f7846 */ /* 0x000fc60003800002 */
[----:B------:R-:W4:Y:S04]  /*0490*/  LDG.E.U8 R26, desc[UR10][R28.64] ;  /* 0x0000000a1c1a7981 */ /* 0x000f28000c1e1100 */
[----:B------:R1:W5:Y:S01]  /*04a0*/  LDG.E.U8 R10, desc[UR10][R16.64] ;  /* 0x0000000a100a7981 */ /* 0x000362000c1e1100 */
[----:B0-----:R-:W-:-:S04]  /*04b0*/  IADD3 R18, P1, PT, R20, UR12, RZ ;  /* 0x0000000c14127c10 */ /* 0x001fc8000ff3e0ff */
[----:B------:R-:W-:Y:S01]  /*04c0*/  IADD3.X R19, PT, PT, RZ, UR13, RZ, P1, !PT ;  /* 0x0000000dff137c10 */ /* 0x000fe20008ffe4ff */
[----:B-1----:R-:W-:-:S04]  /*04d0*/  IMAD R16, R4, UR16, R23 ;  /* 0x0000001004107c24 */ /* 0x002fc8000f8e0217 */
[----:B------:R0:W4:Y:S01]  /*04e0*/  LDG.E.U8 R11, desc[UR10][R18.64] ;  /* 0x0000000a120b7981 */ /* 0x000122000c1e1100 */
[----:B------:R-:W-:Y:S01]  /*04f0*/  IADD3 R16, P1, PT, R16, UR12, RZ ;  /* 0x0000000c10107c10 */ /* 0x000fe2000ff3e0ff */
[----:B------:R-:W-:Y:S02]  /*0500*/  IMAD R20, R4, UR16, R15 ;  /* 0x0000001004147c24 */ /* 0x000fe4000f8e020f */
[----:B------:R-:W-:Y:S02]  /*0510*/  IMAD.X R15, RZ, RZ, UR13, P0 ;  /* 0x0000000dff0f7e24 */ /* 0x000fe400080e06ff */
[----:B------:R-:W-:Y:S01]  /*0520*/  VIADD R29, R6, 0x1 ;  /* 0x00000001061d7836 */ /* 0x000fe20000000000 */
[----:B------:R-:W-:Y:S01]  /*0530*/  IADD3 R20, P0, PT, R20, UR12, RZ ;  /* 0x0000000c14147c10 */ /* 0x000fe2000ff1e0ff */
[----:B0-----:R-:W-:Y:S01]  /*0540*/  VIADD R19, R6, 0x2 ;  /* 0x0000000206137836 */ /* 0x001fe20000000000 */
[----:B------:R0:W4:Y:S03]  /*0550*/  LDG.E.U8 R23, desc[UR10][R14.64] ;  /* 0x0000000a0e177981 */ /* 0x000126000c1e1100 */
[----:B------:R-:W-:-:S06]  /*0560*/  IMAD.WIDE.U32 R18, R19, 0x4, R12 ;  /* 0x0000000413127825 */ /* 0x000fcc00078e000c */
[----:B------:R-:W4:Y:S01]  /*0570*/  LDG.E R18, desc[UR10][R18.64] ;  /* 0x0000000a12127981 */ /* 0x000f22000c1e1900 */
[----:B0-----:R-:W-:-:S05]  /*0580*/  IMAD.WIDE.U32 R14, R29, 0x4, R12 ;  /* 0x000000041d0e7825 */ /* 0x001fca00078e000c */
[----:B------:R-:W4:Y:S01]  /*0590*/  LDG.E R29, desc[UR10][R14.64] ;  /* 0x0000000a0e1d7981 */ /* 0x000f22000c1e1900 */
[----:B---3--:R-:W-:-:S05]  /*05a0*/  I2FP.F32.U32 R17, R21 ;  /* 0x0000001500117245 */ /* 0x008fca0000201000 */
[----:B--2---:R-:W-:Y:S01]  /*05b0*/  FFMA R9, R9, R17, R22 ;  /* 0x0000001109097223 */ /* 0x004fe20000000016 */
[----:B------:R-:W-:-:S05]  /*05c0*/  IADD3.X R17, PT, PT, RZ, UR13, RZ, P1, !PT ;  /* 0x0000000dff117c10 */ /* 0x000fca0008ffe4ff */
[----:B------:R0:W2:Y:S01]  /*05d0*/  LDG.E.U8 R28, desc[UR10][R16.64] ;  /* 0x0000000a101c7981 */ /* 0x0000a2000c1e1100 */
[----:B------:R-:W-:-:S05]  /*05e0*/  IADD3.X R21, PT, PT, RZ, UR13, RZ, P0, !PT ;  /* 0x0000000dff157c10 */ /* 0x000fca00087fe4ff */
[----:B------:R1:W3:Y:S01]  /*05f0*/  LDG.E.U8 R22, desc[UR10][R20.64] ;  /* 0x0000000a14167981 */ /* 0x0002e2000c1e1100 */
[----:B0-----:R-:W-:Y:S02]  /*0600*/  VIADDMNMX.U32 R16, R7, 0x7, R2, PT ;  /* 0x0000000707107846 */ /* 0x001fe40003800002 */
[----:B------:R-:W-:-:S03]  /*0610*/  IADD3 R17, PT, PT, R6, 0x3, RZ ;  /* 0x0000000306117810 */ /* 0x000fc60007ffe0ff */
[----:B------:R-:W-:Y:S02]  /*0620*/  IMAD R16, R4, UR16, R16 ;  /* 0x0000001004107c24 */ /* 0x000fe4000f8e0210 */
[----:B------:R-:W-:-:S03]  /*0630*/  IMAD.WIDE.U32 R14, R17, 0x4, R12 ;  /* 0x00000004110e7825 */ /* 0x000fc600078e000c */
[----:B------:R-:W-:Y:S01]  /*0640*/  IADD3 R16, P0, PT, R16, UR12, RZ ;  /* 0x0000000c10107c10 */ /* 0x000fe2000ff1e0ff */
[----:B-1----:R-:W-:Y:S02]  /*0650*/  VIADD R21, R6, 0x4 ;  /* 0x0000000406157836 */ /* 0x002fe40000000000 */
[----:B------:R-:W3:Y:S01]  /*0660*/  LDG.E R14, desc[UR10][R14.64] ;  /* 0x0000000a0e0e7981 */ /* 0x000ee2000c1e1900 */
[----:B------:R-:W-:Y:S01]  /*0670*/  IADD3.X R17, PT, PT, RZ, UR13, RZ, P0, !PT ;  /* 0x0000000dff117c10 */ /* 0x000fe200087fe4ff */
[----:B------:R-:W-:-:S04]  /*0680*/  IMAD.WIDE.U32 R20, R21, 0x4, R12 ;  /* 0x0000000415147825 */ /* 0x000fc800078e000c */
[----:B------:R-:W3:Y:S04]  /*0690*/  LDG.E.U8 R16, desc[UR10][R16.64] ;  /* 0x0000000a10107981 */ /* 0x000ee8000c1e1100 */
[----:B------:R-:W3:Y:S01]  /*06a0*/  LDG.E R20, desc[UR10][R20.64] ;  /* 0x0000000a14147981 */ /* 0x000ee2000c1e1900 */
[----:B-----5:R-:W-:Y:S02]  /*06b0*/  I2FP.F32.U32 R10, R10 ;  /* 0x0000000a000a7245 */ /* 0x020fe40000201000 */
[----:B----4-:R-:W-:-:S03]  /*06c0*/  I2FP.F32.U32 R26, R26 ;  /* 0x0000001a001a7245 */ /* 0x010fc60000201000 */
[----:B------:R-:W-:-:S04]  /*06d0*/  FFMA R10, R24, R10, R9 ;  /* 0x0000000a180a7223 */ /* 0x000fc80000000009 */
[----:B------:R-:W-:Y:S01]  /*06e0*/  FFMA R10, R27, R26, R10 ;  /* 0x0000001a1b0a7223 */ /* 0x000fe2000000000a */
[----:B------:R-:W-:Y:S01]  /*06f0*/  I2FP.F32.U32 R11, R11 ;  /* 0x0000000b000b7245 */ /* 0x000fe20000201000 */
[----:B------:R-:W-:-:S04]  /*0700*/  UIADD3 UR5, UPT, UPT, UR5, 0x8, URZ ;  /* 0x0000000805057890 */ /* 0x000fc8000fffe0ff */
[----:B------:R-:W-:Y:S01]  /*0710*/  FFMA R10, R25, R11, R10 ;  /* 0x0000000b190a7223 */ /* 0x000fe2000000000a */
[----:B------:R-:W-:Y:S01]  /*0720*/  UISETP.NE.AND UP2, UPT, UR5, URZ, UPT ;  /* 0x000000ff0500728c */ /* 0x000fe2000bf45270 */
[----:B------:R-:W-:Y:S01]  /*0730*/  I2FP.F32.U32 R23, R23 ;  /* 0x0000001700177245 */ /* 0x000fe20000201000 */
[----:B------:R-:W-:Y:S01]  /*0740*/  VIADD R8, R8, 0x8 ;  /* 0x0000000808087836 */ /* 0x000fe20000000000 */
[----:B------:R-:W-:Y:S01]  /*0750*/  IADD3 R7, PT, PT, R7, 0x8, RZ ;  /* 0x0000000807077810 */ /* 0x000fe20007ffe0ff */
[----:B------:R-:W-:Y:S02]  /*0760*/  VIADD R6, R6, 0x8 ;  /* 0x0000000806067836 */ /* 0x000fe40000000000 */
[----:B------:R-:W-:Y:S01]  /*0770*/  FFMA R23, R29, R23, R10 ;  /* 0x000000171d177223 */ /* 0x000fe2000000000a */
[----:B--2---:R-:W-:Y:S02]  /*0780*/  I2FP.F32.U32 R28, R28 ;  /* 0x0000001c001c7245 */ /* 0x004fe40000201000 */
[----:B---3--:R-:W-:-:S05]  /*0790*/  I2FP.F32.U32 R22, R22 ;  /* 0x0000001600167245 */ /* 0x008fca0000201000 */
[----:B------:R-:W-:-:S04]  /*07a0*/  FFMA R23, R18, R22, R23 ;  /* 0x0000001612177223 */ /* 0x000fc80000000017 */
[----:B------:R-:W-:Y:S01]  /*07b0*/  FFMA R23, R14, R28, R23 ;  /* 0x0000001c0e177223 */ /* 0x000fe20000000017 */
[----:B------:R-:W-:-:S05]  /*07c0*/  I2FP.F32.U32 R16, R16 ;  /* 0x0000001000107245 */ /* 0x000fca0000201000 */
[----:B------:R-:W-:Y:S01]  /*07d0*/  FFMA R22, R20, R16, R23 ;  /* 0x0000001014167223 */ /* 0x000fe20000000017 */
[----:B------:R-:W-:Y:S06]  /*07e0*/  BRA.U UP2, `(.L_x_1) ;  /* 0xfffffff902ac7547 */ /* 0x000fec000b83ffff */
[----:B------:R-:W-:-:S07]  /*07f0*/  IADD3 R18, PT, PT, R8, -0x3, RZ ;  /* 0xfffffffd08127810 */ /* 0x000fce0007ffe0ff */
.L_x_0:
[----:B------:R-:W-:Y:S01]  /*0800*/  ULOP3.LUT UP2, URZ, UR15, 0x2, URZ, 0xc0, !UPT ;  /* 0x000000020fff7892 */ /* 0x000fe2000f84c0ff */
[----:B------:R-:W-:Y:S10]  /*0810*/  BRA.U !UP0, `(.L_x_2) ;  /* 0x0000000108b47547 */ /* 0x000ff4000b800000 */
[----:B------:R-:W0:Y:S01]  /*0820*/  LDCU UR5, c[0x0][0x390] ;  /* 0x00007200ff0577ac */ /* 0x000e220008000800 */
[----:B------:R-:W-:Y:S01]  /*0830*/  IMAD.IADD R9, R3, 0x1, R18 ;  /* 0x0000000103097824 */ /* 0x000fe200078e0212 */
[----:B------:R-:W1:Y:S01]  /*0840*/  LDC.64 R6, c[0x0][0x398] ;  /* 0x0000e600ff067b82 */ /* 0x000e620000000a00 */
[----:B------:R-:W-:Y:S01]  /*0850*/  VIADD R17, R18, UR14 ;  /* 0x0000000e12117c36 */ /* 0x000fe20008000000 */
[----:B------:R-:W2:Y:S02]  /*0860*/  LDCU.64 UR12, c[0x0][0x380] ;  /* 0x00007000ff0c77ac */ /* 0x000ea40008000a00 */
[----:B------:R-:W-:Y:S02]  /*0870*/  VIMNMX.U32 R11, PT, PT, R2, R9, PT ;  /* 0x00000009020b7248 */ /* 0x000fe40003fe0000 */
[----:B------:R-:W-:-:S03]  /*0880*/  VIADDMNMX.U32 R13, R9, 0x1, R2, PT ;  /* 0x00000001090d7846 */ /* 0x000fc60003800002 */
[C---:B0-----:R-:W-:Y:S02]  /*0890*/  IMAD R11, R4.reuse, UR5, R11 ;  /* 0x00000005040b7c24 */ /* 0x041fe4000f8e020b */
[----:B------:R-:W-:-:S03]  /*08a0*/  IMAD R13, R4, UR5, R13 ;  /* 0x00000005040d7c24 */ /* 0x000fc6000f8e020d */
[----:B--2---:R-:W-:Y:S02]  /*08b0*/  IADD3 R14, P0, PT, R11, UR12, RZ ;  /* 0x0000000c0b0e7c10 */ /* 0x004fe4000ff1e0ff */
[C-C-:B------:R-:W-:Y:S02]  /*08c0*/  VIADDMNMX.U32 R11, R9.reuse, 0x2, R2.reuse, PT ;  /* 0x00000002090b7846 */ /* 0x140fe40003800002 */
[----:B------:R-:W-:Y:S02]  /*08d0*/  VIADDMNMX.U32 R9, R9, 0x3, R2, PT ;  /* 0x0000000309097846 */ /* 0x000fe40003800002 */
[----:B------:R-:W-:Y:S01]  /*08e0*/  IADD3 R20, P1, PT, R13, UR12, RZ ;  /* 0x0000000c0d147c10 */ /* 0x000fe2000ff3e0ff */
[C---:B------:R-:W-:Y:S01]  /*08f0*/  IMAD R11, R4.reuse, UR5, R11 ;  /* 0x00000005040b7c24 */ /* 0x040fe2000f8e020b */
[----:B------:R-:W-:Y:S01]  /*0900*/  IADD3.X R15, PT, PT, RZ, UR13, RZ, P0, !PT ;  /* 0x0000000dff0f7c10 */ /* 0x000fe200087fe4ff */
[----:B------:R-:W-:Y:S01]  /*0910*/  IMAD R9, R4, UR5, R9 ;  /* 0x0000000504097c24 */ /* 0x000fe2000f8e0209 */
[----:B------:R-:W-:Y:S01]  /*0920*/  IADD3.X R21, PT, PT, RZ, UR13, RZ, P1, !PT ;  /* 0x0000000dff157c10 */ /* 0x000fe20008ffe4ff */
[----:B-1----:R-:W-:Y:S01]  /*0930*/  IMAD.WIDE.U32 R12, R17, 0x4, R6 ;  /* 0x00000004110c7825 */ /* 0x002fe200078e0006 */
[----:B------:R-:W-:Y:S01]  /*0940*/  IADD3 R8, P0, PT, R11, UR12, RZ ;  /* 0x0000000c0b087c10 */ /* 0x000fe2000ff1e0ff */
[----:B------:R0:W2:Y:S02]  /*0950*/  LDG.E.U8 R19, desc[UR10][R14.64] ;  /* 0x0000000a0e137981 */ /* 0x0000a4000c1e1100 */
[----:B------:R-:W-:Y:S01]  /*0960*/  VIADD R23, R17, 0x1 ;  /* 0x0000000111177836 */ /* 0x000fe20000000000 */
[----:B------:R-:W-:Y:S01]  /*0970*/  IADD3 R10, P1, PT, R9, UR12, RZ ;  /* 0x0000000c090a7c10 */ /* 0x000fe2000ff3e0ff */
[----:B------:R-:W3:Y:S01]  /*0980*/  LDG.E.U8 R20, desc[UR10][R20.64] ;  /* 0x0000000a14147981 */ /* 0x000ee2000c1e1100 */
[----:B------:R-:W-:-:S02]  /*0990*/  IADD3 R25, PT, PT, R17, 0x2, RZ ;  /* 0x0000000211197810 */ /* 0x000fc40007ffe0ff */
[----:B------:R-:W-:Y:S01]  /*09a0*/  IADD3.X R9, PT, PT, RZ, UR13, RZ, P0, !PT ;  /* 0x0000000dff097c10 */ /* 0x000fe200087fe4ff */
[----:B------:R-:W4:Y:S01]  /*09b0*/  LDG.E R13, desc[UR10][R12.64] ;  /* 0x0000000a0c0d7981 */ /* 0x000f22000c1e1900 */
[----:B------:R-:W-:Y:S02]  /*09c0*/  IMAD.X R11, RZ, RZ, UR13, P1 ;  /* 0x0000000dff0b7e24 */ /* 0x000fe400088e06ff */
[--C-:B0-----:R-:W-:Y:S01]  /*09d0*/  IMAD.WIDE.U32 R14, R23, 0x4, R6.reuse ;  /* 0x00000004170e7825 */ /* 0x101fe200078e0006 */
[----:B------:R-:W5:Y:S03]  /*09e0*/  LDG.E.U8 R8, desc[UR10][R8.64] ;  /* 0x0000000a08087981 */ /* 0x000f66000c1e1100 */
[----:B------:R-:W-:Y:S01]  /*09f0*/  VIADD R23, R17, 0x3 ;  /* 0x0000000311177836 */ /* 0x000fe20000000000 */
[----:B------:R-:W5:Y:S01]  /*0a00*/  LDG.E.U8 R10, desc[UR10][R10.64] ;  /* 0x0000000a0a0a7981 */ /* 0x000f62000c1e1100 */
[----:B------:R-:W-:-:S03]  /*0a10*/  IMAD.WIDE.U32 R16, R25, 0x4, R6 ;  /* 0x0000000419107825 */ /* 0x000fc600078e0006 */
[----:B------:R-:W5:Y:S01]  /*0a20*/  LDG.E R14, desc[UR10][R14.64] ;  /* 0x0000000a0e0e7981 */ /* 0x000f62000c1e1900 */
[----:B------:R-:W-:-:S03]  /*0a30*/  IMAD.WIDE.U32 R6, R23, 0x4, R6 ;  /* 0x0000000417067825 */ /* 0x000fc600078e0006 */
[----:B------:R-:W5:Y:S04]  /*0a40*/  LDG.E R16, desc[UR10][R16.64] ;  /* 0x0000000a10107981 */ /* 0x000f68000c1e1900 */
[----:B------:R-:W5:Y:S01]  /*0a50*/  LDG.E R7, desc[UR10][R6.64] ;  /* 0x0000000a06077981 */ /* 0x000f62000c1e1900 */
[----:B------:R-:W-:Y:S02]  /*0a60*/  IADD3 R18, PT, PT, R18, 0x4, RZ ;  /* 0x0000000412127810 */ /* 0x000fe40007ffe0ff */
[----:B--2---:R-:W-:Y:S02]  /*0a70*/  I2FP.F32.U32 R19, R19 ;  /* 0x0000001300137245 */ /* 0x004fe40000201000 */
[----:B---3--:R-:W-:-:S03]  /*0a80*/  I2FP.F32.U32 R20, R20 ;  /* 0x0000001400147245 */ /* 0x008fc60000201000 */
[----:B----4-:R-:W-:Y:S01]  /*0a90*/  FFMA R13, R13, R19, R22 ;  /* 0x000000130d0d7223 */ /* 0x010fe20000000016 */
[----:B-----5:R-:W-:Y:S02]  /*0aa0*/  I2FP.F32.U32 R8, R8 ;  /* 0x0000000800087245 */ /* 0x020fe40000201000 */
[----:B------:R-:W-:Y:S01]  /*0ab0*/  I2FP.F32.U32 R22, R10 ;  /* 0x0000000a00167245 */ /* 0x000fe20000201000 */
[----:B------:R-:W-:-:S04]  /*0ac0*/  FFMA R13, R14, R20, R13 ;  /* 0x000000140e0d7223 */ /* 0x000fc8000000000d */
[----:B------:R-:W-:-:S04]  /*0ad0*/  FFMA R8, R16, R8, R13 ;  /* 0x0000000810087223 */ /* 0x000fc8000000000d */
[----:B------:R-:W-:-:S07]  /*0ae0*/  FFMA R22, R7, R22, R8 ;  /* 0x0000001607167223 */ /* 0x000fce0000000008 */
.L_x_2:
[----:B------:R-:W-:Y:S05]  /*0af0*/  BRA.U !UP2, `(.L_x_3) ;  /* 0x000000010a647547 */ /* 0x000fea000b800000 */
[----:B------:R-:W0:Y:S01]  /*0b00*/  LDCU UR5, c[0x0][0x390] ;  /* 0x00007200ff0577ac */ /* 0x000e220008000800 */
[----:B------:R-:W1:Y:S01]  /*0b10*/  LDC.64 R6, c[0x0][0x398] ;  /* 0x0000e600ff067b82 */ /* 0x000e620000000a00 */
[----:B------:R-:W-:Y:S01]  /*0b20*/  IMAD.IADD R9, R3, 0x1, R18 ;  /* 0x0000000103097824 */ /* 0x000fe200078e0212 */
[----:B------:R-:W2:Y:S04]  /*0b30*/  LDCU.64 UR12, c[0x0][0x380] ;  /* 0x00007000ff0c77ac */ /* 0x000ea80008000a00 */
[----:B------:R-:W-:Y:S02]  /*0b40*/  VIMNMX.U32 R11, PT, PT, R2, R9, PT ;  /* 0x00000009020b7248 */ /* 0x000fe40003fe0000 */
[----:B------:R-:W-:-:S03]  /*0b50*/  VIADDMNMX.U32 R9, R9, 0x1, R2, PT ;  /* 0x0000000109097846 */ /* 0x000fc60003800002 */
[C---:B0-----:R-:W-:Y:S02]  /*0b60*/  IMAD R11, R4.reuse, UR5, R11 ;  /* 0x00000005040b7c24 */ /* 0x041fe4000f8e020b */
[----:B------:R-:W-:-:S03]  /*0b70*/  IMAD R9, R4, UR5, R9 ;  /* 0x0000000504097c24 */ /* 0x000fc6000f8e0209 */
[----:B--2---:R-:W-:Y:S02]  /*0b80*/  IADD3 R10, P0, PT, R11, UR12, RZ ;  /* 0x0000000c0b0a7c10 */ /* 0x004fe4000ff1e0ff */
[----:B------:R-:W-:Y:S01]  /*0b90*/  IADD3 R12, P1, PT, R9, UR12, RZ ;  /* 0x0000000c090c7c10 */ /* 0x000fe2000ff3e0ff */
[C---:B------:R-:W-:Y:S01]  /*0ba0*/  VIADD R9, R18.reuse, UR14 ;  /* 0x0000000e12097c36 */ /* 0x040fe20008000000 */
[----:B------:R-:W-:Y:S02]  /*0bb0*/  IADD3.X R11, PT, PT, RZ, UR13, RZ, P0, !PT ;  /* 0x0000000dff0b7c10 */ /* 0x000fe400087fe4ff */
[----:B------:R-:W-:Y:S01]  /*0bc0*/  IADD3.X R13, PT, PT, RZ, UR13, RZ, P1, !PT ;  /* 0x0000000dff0d7c10 */ /* 0x000fe20008ffe4ff */
[C---:B------:R-:W-:Y:S02]  /*0bd0*/  VIADD R15, R9.reuse, 0x1 ;  /* 0x00000001090f7836 */ /* 0x040fe40000000000 */
[--C-:B-1----:R-:W-:Y:S01]  /*0be0*/  IMAD.WIDE.U32 R8, R9, 0x4, R6.reuse ;  /* 0x0000000409087825 */ /* 0x102fe200078e0006 */
[----:B------:R-:W2:Y:S03]  /*0bf0*/  LDG.E.U8 R10, desc[UR10][R10.64] ;  /* 0x0000000a0a0a7981 */ /* 0x000ea6000c1e1100 */
[----:B------:R-:W-:Y:S01]  /*0c00*/  IMAD.WIDE.U32 R6, R15, 0x4, R6 ;  /* 0x000000040f067825 */ /* 0x000fe200078e0006 */
[----:B------:R-:W3:Y:S04]  /*0c10*/  LDG.E.U8 R12, desc[UR10][R12.64] ;  /* 0x0000000a0c0c7981 */ /* 0x000ee8000c1e1100 */
[----:B------:R-:W4:Y:S04]  /*0c20*/  LDG.E R9, desc[UR10][R8.64] ;  /* 0x0000000a08097981 */ /* 0x000f28000c1e1900 */
[----:B------:R-:W5:Y:S01]  /*0c30*/  LDG.E R7, desc[UR10][R6.64] ;  /* 0x0000000a06077981 */ /* 0x000f62000c1e1900 */
[----:B------:R-:W-:-:S02]  /*0c40*/  IADD3 R18, PT, PT, R18, 0x2, RZ ;  /* 0x0000000212127810 */ /* 0x000fc40007ffe0ff */
[----:B--2---:R-:W-:Y:S02]  /*0c50*/  I2FP.F32.U32 R14, R10 ;  /* 0x0000000a000e7245 */ /* 0x004fe40000201000 */
[----:B---3--:R-:W-:-:S03]  /*0c60*/  I2FP.F32.U32 R15, R12 ;  /* 0x0000000c000f7245 */ /* 0x008fc60000201000 */
[----:B----4-:R-:W-:-:S04]  /*0c70*/  FFMA R14, R9, R14, R22 ;  /* 0x0000000e090e7223 */ /* 0x010fc80000000016 */
[----:B-----5:R-:W-:-:S07]  /*0c80*/  FFMA R22, R7, R15, R14 ;  /* 0x0000000f07167223 */ /* 0x020fce000000000e */
.L_x_3:
[----:B------:R-:W0:Y:S01]  /*0c90*/  LDCU UR9, c[0x0][0x390] ;  /* 0x00007200ff0977ac */ /* 0x000e220008000800 */
[----:B------:R-:W1:Y:S01]  /*0ca0*/  LDC.64 R6, c[0x0][0x398] ;  /* 0x0000e600ff067b82 */ /* 0x000e620000000a00 */
[C---:B------:R-:W-:Y:S01]  /*0cb0*/  VIADDMNMX.U32 R9, R18.reuse, R3, R2, PT ;  /* 0x0000000312097246 */ /* 0x040fe20003800002 */
[----:B------:R-:W-:Y:S01]  /*0cc0*/  VIADD R11, R18, UR14 ;  /* 0x0000000e120b7c36 */ /* 0x000fe20008000000 */
[----:B------:R-:W2:Y:S03]  /*0cd0*/  LDCU.64 UR12, c[0x0][0x380] ;  /* 0x00007000ff0c77ac */ /* 0x000ea60008000a00 */
[----:B0-----:R-:W-:-:S05]  /*0ce0*/  IMAD R9, R4, UR9, R9 ;  /* 0x0000000904097c24 */ /* 0x001fca000f8e0209 */
[----:B--2---:R-:W-:Y:S01]  /*0cf0*/  IADD3 R8, P0, PT, R9, UR12, RZ ;  /* 0x0000000c09087c10 */ /* 0x004fe2000ff1e0ff */
[----:B-1----:R-:W-:-:S03]  /*0d00*/  IMAD.WIDE.U32 R6, R11, 0x4, R6 ;  /* 0x000000040b067825 */ /* 0x002fc600078e0006 */
[----:B------:R-:W-:-:S03]  /*0d10*/  IADD3.X R9, PT, PT, RZ, UR13, RZ, P0, !PT ;  /* 0x0000000dff097c10 */ /* 0x000fc600087fe4ff */
[----:B------:R-:W2:Y:S04]  /*0d20*/  LDG.E R7, desc[UR10][R6.64] ;  /* 0x0000000a06077981 */ /* 0x000ea8000c1e1900 */
[----:B------:R-:W3:Y:S01]  /*0d30*/  LDG.E.U8 R8, desc[UR10][R8.64] ;  /* 0x0000000a08087981 */ /* 0x000ee2000c1e1100 */
[----:B------:R-:W-:Y:S02]  /*0d40*/  UISETP.NE.AND UP2, UPT, UR4, UR8, UPT ;  /* 0x000000080400728c */ /* 0x000fe4000bf45270 */
[----:B------:R-:W-:-:S07]  /*0d50*/  UIADD3 UR5, UPT, UPT, UR4, 0x1, URZ ;  /* 0x0000000104057890 */ /* 0x000fce000fffe0ff */
[----:B------:R-:W-:Y:S01]  /*0d60*/  UMOV UR4, UR5 ;  /* 0x0000000500047c82 */ /* 0x000fe20008000000 */
[----:B---3--:R-:W-:-:S05]  /*0d70*/  I2FP.F32.U32 R4, R8 ;  /* 0x0000000800047245 */ /* 0x008fca0000201000 */
[----:B--2---:R-:W-:Y:S01]  /*0d80*/  FFMA R22, R7, R4, R22 ;  /* 0x0000000407167223 */ /* 0x004fe20000000016 */
[----:B------:R-:W-:Y:S06]  /*0d90*/  BRA.U UP2, `(.L_x_4) ;  /* 0xfffffff502047547 */ /* 0x000fec000b83ffff */
[----:B------:R-:W0:Y:S01]  /*0da0*/  LDCU.64 UR4, c[0x0][0x388] ;  /* 0x00007100ff0477ac */ /* 0x000e220008000a00 */
[----:B------:R-:W-:Y:S01]  /*0db0*/  IMAD R3, R0, UR9, R3 ;  /* 0x0000000900037c24 */ /* 0x000fe2000f8e0203 */
[----:B------:R-:W1:Y:S04]  /*0dc0*/  F2I.U32.TRUNC.NTZ R5, R22 ;  /* 0x0000001600057305 */ /* 0x000e68000020f000 */
[----:B0-----:R-:W-:-:S05]  /*0dd0*/  IADD3 R2, P0, PT, R3, UR4, RZ ;  /* 0x0000000403027c10 */ /* 0x001fca000ff1e0ff */
[----:B------:R-:W-:-:S05]  /*0de0*/  IMAD.X R3, RZ, RZ, UR5, P0 ;  /* 0x00000005ff037e24 */ /* 0x000fca00080e06ff */
[----:B-1----:R-:W-:Y:S01]  /*0df0*/  STG.E.U8 desc[UR10][R2.64], R5 ;  /* 0x0000000502007986 */ /* 0x002fe2000c10110a */
[----:B------:R-:W-:Y:S05]  /*0e00*/  EXIT ;  /* 0x000000000000794d */ /* 0x000fea0003800000 */
.L_x_5:
[----:B------:R-:W-:-:S00]  /*0e10*/  BRA `(.L_x_5) ;  /* 0xfffffffc00fc7947 */ /* 0x000fc0000383ffff */
[----:B------:R-:W-:-:S00]  /*0e20*/  NOP ;  /* 0x0000000000007918 */ /* 0x000fc00000000000 */
        /* <DEDUP_REMOVED lines=13> */
.L_x_6:


//--------------------- .nv.shared.reserved.0     --------------------------
	.section	.nv.shared.reserved.0,"aw",@nobits
	.weak		__nv_reservedSMEM_offset_0_alias
	.size		__nv_reservedSMEM_offset_0_alias, 0, 64
	.other		__nv_reservedSMEM_offset_0_alias,@"STO_CUDA_RESERVED_SHARED STV_DEFAULT"
__nv_reservedSMEM_offset_0_alias:
	.zero		0
	.zero		64


//--------------------- .nv.constant0._Z18aplicarFiltroGaussPKhPhjjPKfj --------------------------
	.section	.nv.constant0._Z18aplicarFiltroGaussPKhPhjjPKfj,"a",@progbits
	.sectionflags	@""
	.align	4
.nv.constant0._Z18aplicarFiltroGaussPKhPhjjPKfj:
	.zero		932


//--------------------- SYMBOLS --------------------------

	.type		.nv.reservedSmem.offset0,@object
	.size		.nv.reservedSmem.offset0,0x4
